	.headerflags	@"EF_CUDA_TEXMODE_UNIFIED EF_CUDA_64BIT_ADDRESS EF_CUDA_ACCELERATORS EF_CUDA_SM90 EF_CUDA_VIRTUAL_SM(EF_CUDA_SM90)"
	.elftype	@"ET_EXEC"


//--------------------- .nv.info                  --------------------------
	.section	.nv.info,"",@"SHT_CUDA_INFO"
	.align	4


	//----- nvinfo : EIATTR_REGCOUNT
	.align		4
        /*0000*/ 	.byte	0x04, 0x2f
        /*0002*/ 	.short	(.L_3 - .L_2)
	.align		4
.L_2:
        /*0004*/ 	.word	index@(triton_poi_fused__native_batch_norm_legit_no_training_relu_2)
        /*0008*/ 	.word	0x00000020


	//----- nvinfo : EIATTR_MIN_STACK_SIZE
	.align		4
.L_3:
        /*000c*/ 	.byte	0x04, 0x12
        /*000e*/ 	.short	(.L_5 - .L_4)
	.align		4
.L_4:
        /*0010*/ 	.word	index@(triton_poi_fused__native_batch_norm_legit_no_training_relu_2)
        /*0014*/ 	.word	0x00000000


	//----- nvinfo : EIATTR_FRAME_SIZE
	.align		4
.L_5:
        /*0018*/ 	.byte	0x04, 0x11
        /*001a*/ 	.short	(.L_7 - .L_6)
	.align		4
.L_6:
        /*001c*/ 	.word	index@(triton_poi_fused__native_batch_norm_legit_no_training_relu_2)
        /*0020*/ 	.word	0x00000000


	//----- nvinfo : EIATTR_MIN_STACK_SIZE
	.align		4
.L_7:
        /*0024*/ 	.byte	0x04, 0x12
        /*0026*/ 	.short	(.L_9 - .L_8)
	.align		4
.L_8:
        /*0028*/ 	.word	index@(triton_poi_fused__native_batch_norm_legit_no_training_relu_2)
        /*002c*/ 	.word	0x00000000
.L_9:


//--------------------- .nv.info.triton_poi_fused__native_batch_norm_legit_no_training_relu_2 --------------------------
	.section	.nv.info.triton_poi_fused__native_batch_norm_legit_no_training_relu_2,"",@"SHT_CUDA_INFO"
	.sectionflags	@""
	.align	4


	//----- nvinfo : EIATTR_CUDA_API_VERSION
	.align		4
        /*0000*/ 	.byte	0x04, 0x37
        /*0002*/ 	.short	(.L_11 - .L_10)
.L_10:
        /*0004*/ 	.word	0x0000007c


	//----- nvinfo : EIATTR_KPARAM_INFO
	.align		4
.L_11:
        /*0008*/ 	.byte	0x04, 0x17
        /*000a*/ 	.short	(.L_13 - .L_12)
.L_12:
        /*000c*/ 	.word	0x00000000
        /*0010*/ 	.short	0x0006
        /*0012*/ 	.short	0x0030
        /*0014*/ 	.byte	0x00, 0xf0, 0x11, 0x00


	//----- nvinfo : EIATTR_KPARAM_INFO
	.align		4
.L_13:
        /*0018*/ 	.byte	0x04, 0x17
        /*001a*/ 	.short	(.L_15 - .L_14)
.L_14:
        /*001c*/ 	.word	0x00000000
        /*0020*/ 	.short	0x0005
        /*0022*/ 	.short	0x0028
        /*0024*/ 	.byte	0x00, 0xf4, 0x21, 0x00


	//----- nvinfo : EIATTR_KPARAM_INFO
	.align		4
.L_15:
        /*0028*/ 	.byte	0x04, 0x17
        /*002a*/ 	.short	(.L_17 - .L_16)
.L_16:
        /*002c*/ 	.word	0x00000000
        /*0030*/ 	.short	0x0004
        /*0032*/ 	.short	0x0020
        /*0034*/ 	.byte	0x00, 0xf4, 0x21, 0x00


	//----- nvinfo : EIATTR_KPARAM_INFO
	.align		4
.L_17:
        /*0038*/ 	.byte	0x04, 0x17
        /*003a*/ 	.short	(.L_19 - .L_18)
.L_18:
        /*003c*/ 	.word	0x00000000
        /*0040*/ 	.short	0x0003
        /*0042*/ 	.short	0x0018
        /*0044*/ 	.byte	0x00, 0xf4, 0x21, 0x00


	//----- nvinfo : EIATTR_KPARAM_INFO
	.align		4
.L_19:
        /*0048*/ 	.byte	0x04, 0x17
        /*004a*/ 	.short	(.L_21 - .L_20)
.L_20:
        /*004c*/ 	.word	0x00000000
        /*0050*/ 	.short	0x0002
        /*0052*/ 	.short	0x0010
        /*0054*/ 	.byte	0x00, 0xf4, 0x21, 0x00


	//----- nvinfo : EIATTR_KPARAM_INFO
	.align		4
.L_21:
        /*0058*/ 	.byte	0x04, 0x17
        /*005a*/ 	.short	(.L_23 - .L_22)
.L_22:
        /*005c*/ 	.word	0x00000000
        /*0060*/ 	.short	0x0001
        /*0062*/ 	.short	0x0008
        /*0064*/ 	.byte	0x00, 0xf4, 0x21, 0x00


	//----- nvinfo : EIATTR_KPARAM_INFO
	.align		4
.L_23:
        /*0068*/ 	.byte	0x04, 0x17
        /*006a*/ 	.short	(.L_25 - .L_24)
.L_24:
        /*006c*/ 	.word	0x00000000
        /*0070*/ 	.short	0x0000
        /*0072*/ 	.short	0x0000
        /*0074*/ 	.byte	0x00, 0xf4, 0x21, 0x00


	//----- nvinfo : EIATTR_SPARSE_MMA_MASK
	.align		4
.L_25:
        /*0078*/ 	.byte	0x03, 0x50
        /*007a*/ 	.short	0x0000


	//----- nvinfo : EIATTR_MAXREG_COUNT
	.align		4
        /*007c*/ 	.byte	0x03, 0x1b
        /*007e*/ 	.short	0x00ff


	//----- nvinfo : EIATTR_EXIT_INSTR_OFFSETS
	.align		4
        /*0080*/ 	.byte	0x04, 0x1c
        /*0082*/ 	.short	(.L_27 - .L_26)


	//   ....[0]....
.L_26:
        /*0084*/ 	.word	0x000006c0


	//----- nvinfo : EIATTR_REQNTID
	.align		4
.L_27:
        /*0088*/ 	.byte	0x04, 0x10
        /*008a*/ 	.short	(.L_29 - .L_28)
.L_28:
        /*008c*/ 	.word	0x00000080
        /*0090*/ 	.word	0x00000001
        /*0094*/ 	.word	0x00000001


	//----- nvinfo : EIATTR_CBANK_PARAM_SIZE
	.align		4
.L_29:
        /*0098*/ 	.byte	0x03, 0x19
        /*009a*/ 	.short	0x0034


	//----- nvinfo : EIATTR_PARAM_CBANK
	.align		4
        /*009c*/ 	.byte	0x04, 0x0a
        /*009e*/ 	.short	(.L_31 - .L_30)
	.align		4
.L_30:
        /*00a0*/ 	.word	index@(.nv.constant0.triton_poi_fused__native_batch_norm_legit_no_training_relu_2)
        /*00a4*/ 	.short	0x0210
        /*00a6*/ 	.short	0x0034


	//----- nvinfo : EIATTR_SW_WAR
	.align		4
.L_31:
        /*00a8*/ 	.byte	0x04, 0x36
        /*00aa*/ 	.short	(.L_33 - .L_32)
.L_32:
        /*00ac*/ 	.word	0x00000008
.L_33:


//--------------------- .nv.callgraph             --------------------------
	.section	.nv.callgraph,"",@"SHT_CUDA_CALLGRAPH"
	.align	4
	.sectionentsize	8
	.align		4
        /*0000*/ 	.word	0x00000000
	.align		4
        /*0004*/ 	.word	0xffffffff
	.align		4
        /*0008*/ 	.word	0x00000000
	.align		4
        /*000c*/ 	.word	0xfffffffe
	.align		4
        /*0010*/ 	.word	0x00000000
	.align		4
        /*0014*/ 	.word	0xfffffffd
	.align		4
        /*0018*/ 	.word	0x00000000
	.align		4
        /*001c*/ 	.word	0xfffffffc


//--------------------- .nv.constant4             --------------------------
	.section	.nv.constant4,"a",@progbits
	.align	8
	.align		8
.nv.constant4:
        /*0000*/ 	.dword	_$_str
	.align		8
        /*0008*/ 	.dword	_$_str_$_2


//--------------------- .text.triton_poi_fused__native_batch_norm_legit_no_training_relu_2 --------------------------
	.section	.text.triton_poi_fused__native_batch_norm_legit_no_training_relu_2,"ax",@progbits
	.align	128
        .global         triton_poi_fused__native_batch_norm_legit_no_training_relu_2
        .type           triton_poi_fused__native_batch_norm_legit_no_training_relu_2,@function
        .size           triton_poi_fused__native_batch_norm_legit_no_training_relu_2,(.L_x_1 - triton_poi_fused__native_batch_norm_legit_no_training_relu_2)
        .other          triton_poi_fused__native_batch_norm_legit_no_training_relu_2,@"STO_CUDA_ENTRY STV_DEFAULT"
triton_poi_fused__native_batch_norm_legit_no_training_relu_2:
.text.triton_poi_fused__native_batch_norm_legit_no_training_relu_2:
[----:B------:R-:W-:Y:S01]  /*0000*/  LDC R1, c[0x0][0x28] ;  /* 0x00000a00ff017b82 */ /* 0x000fe20000000800 */
[----:B------:R-:W1:Y:S01]  /*0010*/  S2R R0, SR_TID.X ;  /* 0x0000000000007919 */ /* 0x000e620000002100 */
[----:B------:R-:W-:-:S06]  /*0020*/  ULDC.64 UR4, c[0x0][0x208] ;  /* 0x0000820000047ab9 */ /* 0x000fcc0000000a00 */
[----:B------:R-:W2:Y:S01]  /*0030*/  LDC.64 R16, c[0x0][0x218] ;  /* 0x00008600ff107b82 */ /* 0x000ea20000000a00 */
[----:B------:R-:W3:Y:S07]  /*0040*/  S2R R3, SR_CTAID.X ;  /* 0x0000000000037919 */ /* 0x000eee0000002500 */
[----:B------:R-:W4:Y:S08]  /*0050*/  LDC.64 R14, c[0x0][0x210] ;  /* 0x00008400ff0e7b82 */ /* 0x000f300000000a00 */
[----:B------:R-:W5:Y:S01]  /*0060*/  LDC.64 R12, c[0x0][0x230] ;  /* 0x00008c00ff0c7b82 */ /* 0x000f620000000a00 */
[----:B-1----:R-:W-:-:S02]  /*0070*/  SHF.L.U32 R0, R0, 0x2, RZ ;  /* 0x0000000200007819 */ /* 0x002fc400000006ff */
[----:B---3--:R-:W-:Y:S02]  /*0080*/  SHF.R.S32.HI R5, RZ, 0x15, R3 ;  /* 0x00000015ff057819 */ /* 0x008fe40000011403 */
[----:B------:R-:W-:Y:S02]  /*0090*/  LOP3.LUT R0, R0, 0x1fc, RZ, 0xc0, !PT ;  /* 0x000001fc00007812 */ /* 0x000fe400078ec0ff */
[----:B------:R-:W-:Y:S02]  /*00a0*/  SGXT R5, R5, 0x1 ;  /* 0x000000010505781a */ /* 0x000fe40000000200 */
[----:B------:R-:W-:Y:S02]  /*00b0*/  LEA R18, R3, R0, 0xa ;  /* 0x0000000003127211 */ /* 0x000fe400078e50ff */
[----:B------:R-:W1:Y:S02]  /*00c0*/  LDC.64 R2, c[0x0][0x220] ;  /* 0x00008800ff027b82 */ /* 0x000e640000000a00 */
[----:B------:R-:W-:-:S04]  /*00d0*/  LEA.HI R5, R5, R18, RZ, 0xc ;  /* 0x0000001205057211 */ /* 0x000fc800078f60ff */
[----:B------:R-:W-:Y:S02]  /*00e0*/  SHF.R.S32.HI R23, RZ, 0xc, R5 ;  /* 0x0000000cff177819 */ /* 0x000fe40000011405 */
[----:B------:R-:W-:Y:S02]  /*00f0*/  IADD3 R5, R5, 0x200, RZ ;  /* 0x0000020005057810 */ /* 0x000fe40007ffe0ff */
[----:B------:R-:W-:Y:S02]  /*0100*/  LEA.HI R0, R23, R23, RZ, 0x4 ;  /* 0x0000001717007211 */ /* 0x000fe400078f20ff */
[----:B------:R-:W-:Y:S02]  /*0110*/  SHF.R.S32.HI R5, RZ, 0xc, R5 ;  /* 0x0000000cff057819 */ /* 0x000fe40000011405 */
[----:B------:R-:W-:Y:S02]  /*0120*/  LOP3.LUT R0, R0, 0xfffffff0, RZ, 0xc0, !PT ;  /* 0xfffffff000007812 */ /* 0x000fe400078ec0ff */
[----:B------:R-:W-:-:S02]  /*0130*/  LEA.HI R4, R5, R5, RZ, 0x4 ;  /* 0x0000000505047211 */ /* 0x000fc400078f20ff */
[----:B------:R-:W-:Y:S02]  /*0140*/  IADD3 R23, R23, -R0, RZ ;  /* 0x8000000017177210 */ /* 0x000fe40007ffe0ff */
[----:B------:R-:W-:-:S04]  /*0150*/  LOP3.LUT R4, R4, 0xfffffff0, RZ, 0xc0, !PT ;  /* 0xfffffff004047812 */ /* 0x000fc800078ec0ff */
[----:B------:R-:W-:Y:S01]  /*0160*/  IADD3 R19, R5, -R4, RZ ;  /* 0x8000000405137210 */ /* 0x000fe20007ffe0ff */
[----:B-1----:R-:W-:-:S04]  /*0170*/  IMAD.WIDE R8, R23, 0x4, R2 ;  /* 0x0000000417087825 */ /* 0x002fc800078e0202 */
[----:B------:R-:W-:Y:S01]  /*0180*/  IMAD.WIDE R10, R19, 0x4, R2 ;  /* 0x00000004130a7825 */ /* 0x000fe200078e0202 */
[----:B------:R-:W3:Y:S01]  /*0190*/  LDG.E.EL R20, desc[UR4][R8.64] ;  /* 0x0000000408147981 */ /* 0x000ee2000c2e1900 */
[----:B------:R-:W1:Y:S03]  /*01a0*/  LDC.64 R2, c[0x0][0x228] ;  /* 0x00008a00ff027b82 */ /* 0x000e660000000a00 */
[----:B------:R-:W3:Y:S01]  /*01b0*/  LDG.E.EL R21, desc[UR4][R10.64] ;  /* 0x000000040a157981 */ /* 0x000ee2000c2e1900 */
[----:B--2---:R-:W-:-:S04]  /*01c0*/  IMAD.WIDE R26, R23, 0x4, R16 ;  /* 0x00000004171a7825 */ /* 0x004fc800078e0210 */
[----:B----4-:R-:W-:Y:S01]  /*01d0*/  IMAD.WIDE R14, R18, 0x4, R14 ;  /* 0x00000004120e7825 */ /* 0x010fe200078e020e */
[----:B------:R-:W2:Y:S04]  /*01e0*/  LDG.E.EL R0, desc[UR4][R26.64] ;  /* 0x000000041a007981 */ /* 0x000ea8000c2e1900 */
[----:B------:R-:W2:Y:S01]  /*01f0*/  LDG.E.128 R4, desc[UR4][R14.64] ;  /* 0x000000040e047981 */ /* 0x000ea2000c1e1d00 */
[----:B------:R-:W-:-:S03]  /*0200*/  IMAD.WIDE R16, R19, 0x4, R16 ;  /* 0x0000000413107825 */ /* 0x000fc600078e0210 */
[----:B------:R-:W4:Y:S04]  /*0210*/  LDG.E.128 R8, desc[UR4][R14.64+0x800] ;  /* 0x000800040e087981 */ /* 0x000f28000c1e1d00 */
[----:B------:R-:W4:Y:S01]  /*0220*/  LDG.E.EL R16, desc[UR4][R16.64] ;  /* 0x0000000410107981 */ /* 0x000f22000c2e1900 */
[----:B01----:R-:W-:-:S04]  /*0230*/  IMAD.WIDE R24, R23, 0x4, R2 ;  /* 0x0000000417187825 */ /* 0x003fc800078e0202 */
[----:B-----5:R-:W-:Y:S02]  /*0240*/  IMAD.WIDE R22, R23, 0x4, R12 ;  /* 0x0000000417167825 */ /* 0x020fe400078e020c */
[----:B------:R-:W5:Y:S04]  /*0250*/  LDG.E.EL R24, desc[UR4][R24.64] ;  /* 0x0000000418187981 */ /* 0x000f68000c2e1900 */
[----:B------:R-:W5:Y:S01]  /*0260*/  LDG.E.EL R23, desc[UR4][R22.64] ;  /* 0x0000000416177981 */ /* 0x000f62000c2e1900 */
[----:B------:R-:W-:-:S04]  /*0270*/  IMAD.WIDE R2, R19, 0x4, R2 ;  /* 0x0000000413027825 */ /* 0x000fc800078e0202 */
[----:B------:R-:W-:Y:S02]  /*0280*/  IMAD.WIDE R28, R19, 0x4, R12 ;  /* 0x00000004131c7825 */ /* 0x000fe400078e020c */
[----:B------:R0:W4:Y:S04]  /*0290*/  LDG.E.EL R12, desc[UR4][R2.64] ;  /* 0x00000004020c7981 */ /* 0x000128000c2e1900 */
[----:B------:R-:W4:Y:S01]  /*02a0*/  LDG.E.EL R13, desc[UR4][R28.64] ;  /* 0x000000041c0d7981 */ /* 0x000f22000c2e1900 */
[----:B0-----:R-:W-:Y:S01]  /*02b0*/  HFMA2.MMA R3, -RZ, RZ, 1.625, 0 ;  /* 0x3e800000ff037435 */ /* 0x001fe200000001ff */
[----:B---3--:R-:W-:-:S04]  /*02c0*/  FADD R20, R20, 9.9999997473787516356e-06 ;  /* 0x3727c5ac14147421 */ /* 0x008fc80000000000 */
[----:B------:R-:W0:Y:S01]  /*02d0*/  MUFU.SQRT R19, R20 ;  /* 0x0000001400137308 */ /* 0x000e220000002000 */
[----:B------:R-:W-:-:S07]  /*02e0*/  FADD R21, R21, 9.9999997473787516356e-06 ;  /* 0x3727c5ac15157421 */ /* 0x000fce0000000000 */
[----:B------:R-:W1:Y:S01]  /*02f0*/  MUFU.SQRT R25, R21 ;  /* 0x0000001500197308 */ /* 0x000e620000002000 */
[C---:B0-----:R-:W-:Y:S02]  /*0300*/  FSETP.GT.AND P0, PT, R19.reuse, 8.50705917302346158658e+37, PT ;  /* 0x7e8000001300780b */ /* 0x041fe40003f04000 */
[----:B------:R-:W-:Y:S02]  /*0310*/  FSETP.GEU.AND P2, PT, R19, 1.175494350822287508e-38, PT ;  /* 0x008000001300780b */ /* 0x000fe40003f4e000 */
[C---:B-1----:R-:W-:Y:S02]  /*0320*/  FSETP.GT.AND P1, PT, R25.reuse, 8.50705917302346158658e+37, PT ;  /* 0x7e8000001900780b */ /* 0x042fe40003f24000 */
[----:B------:R-:W-:-:S07]  /*0330*/  FSETP.GEU.AND P3, PT, R25, 1.175494350822287508e-38, PT ;  /* 0x008000001900780b */ /* 0x000fce0003f6e000 */
[----:B------:R-:W-:-:S04]  /*0340*/  @P0 FMUL R19, R19, 0.25 ;  /* 0x3e80000013130820 */ /* 0x000fc80000400000 */
[----:B------:R-:W-:Y:S01]  /*0350*/  @!P2 FMUL R19, R19, 16777216 ;  /* 0x4b8000001313a820 */ /* 0x000fe20000400000 */
[----:B------:R-:W-:-:S05]  /*0360*/  @P1 FMUL R25, R25, 0.25 ;  /* 0x3e80000019191820 */ /* 0x000fca0000400000 */
[----:B------:R-:W0:Y:S01]  /*0370*/  MUFU.RCP R19, R19 ;  /* 0x0000001300137308 */ /* 0x000e220000001000 */
[----:B------:R-:W-:Y:S01]  /*0380*/  @!P3 FMUL R25, R25, 16777216 ;  /* 0x4b8000001919b820 */ /* 0x000fe20000400000 */
[----:B------:R-:W-:-:S06]  /*0390*/  FSEL R2, R3, 1, P0 ;  /* 0x3f80000003027808 */ /* 0x000fcc0000000000 */
[----:B------:R-:W1:Y:S01]  /*03a0*/  MUFU.RCP R14, R25 ;  /* 0x00000019000e7308 */ /* 0x000e620000001000 */
[----:B------:R-:W-:Y:S01]  /*03b0*/  FSEL R3, R3, 1, P1 ;  /* 0x3f80000003037808 */ /* 0x000fe20000800000 */
[----:B------:R-:W-:Y:S01]  /*03c0*/  @!P2 FMUL R2, R2, 16777216 ;  /* 0x4b8000000202a820 */ /* 0x000fe20000400000 */
[----:B--2---:R-:W-:-:S03]  /*03d0*/  FADD R4, R4, -R0 ;  /* 0x8000000004047221 */ /* 0x004fc60000000000 */
[----:B------:R-:W-:Y:S01]  /*03e0*/  @!P3 FMUL R3, R3, 16777216 ;  /* 0x4b8000000303b820 */ /* 0x000fe20000400000 */
[----:B0-----:R-:W-:Y:S01]  /*03f0*/  FMUL R15, R19, R2 ;  /* 0x00000002130f7220 */ /* 0x001fe20000400000 */
[--C-:B------:R-:W-:Y:S01]  /*0400*/  FADD R20, R5, -R0.reuse ;  /* 0x8000000005147221 */ /* 0x100fe20000000000 */
[--C-:B------:R-:W-:Y:S01]  /*0410*/  FADD R6, R6, -R0.reuse ;  /* 0x8000000006067221 */ /* 0x100fe20000000000 */
[----:B------:R-:W-:Y:S01]  /*0420*/  FADD R0, R7, -R0 ;  /* 0x8000000007007221 */ /* 0x000fe20000000000 */
[C---:B------:R-:W-:Y:S01]  /*0430*/  FMUL R5, R15.reuse, R4 ;  /* 0x000000040f057220 */ /* 0x040fe20000400000 */
[C---:B------:R-:W-:Y:S01]  /*0440*/  FMUL R4, R15.reuse, R20 ;  /* 0x000000140f047220 */ /* 0x040fe20000400000 */
[----:B-1----:R-:W-:Y:S02]  /*0450*/  FMUL R14, R14, R3 ;  /* 0x000000030e0e7220 */ /* 0x002fe40000400000 */
[----:B------:R-:W0:Y:S01]  /*0460*/  LDC.64 R2, c[0x0][0x238] ;  /* 0x00008e00ff027b82 */ /* 0x000e220000000a00 */
[C---:B------:R-:W-:Y:S01]  /*0470*/  FMUL R20, R15.reuse, R6 ;  /* 0x000000060f147220 */ /* 0x040fe20000400000 */
[----:B------:R-:W-:Y:S01]  /*0480*/  FMUL R6, R15, R0 ;  /* 0x000000000f067220 */ /* 0x000fe20000400000 */
[--C-:B----4-:R-:W-:Y:S01]  /*0490*/  FADD R7, R8, -R16.reuse ;  /* 0x8000001008077221 */ /* 0x110fe20000000000 */
[--C-:B------:R-:W-:Y:S01]  /*04a0*/  FADD R9, R9, -R16.reuse ;  /* 0x8000001009097221 */ /* 0x100fe20000000000 */
[--C-:B------:R-:W-:Y:S01]  /*04b0*/  FADD R15, R10, -R16.reuse ;  /* 0x800000100a0f7221 */ /* 0x100fe20000000000 */
[C-C-:B-----5:R-:W-:Y:S01]  /*04c0*/  FFMA R0, R24.reuse, R5, R23.reuse ;  /* 0x0000000518007223 */ /* 0x160fe20000000017 */
[----:B------:R-:W-:Y:S01]  /*04d0*/  FADD R11, R11, -R16 ;  /* 0x800000100b0b7221 */ /* 0x000fe20000000000 */
[C-C-:B------:R-:W-:Y:S01]  /*04e0*/  FFMA R4, R24.reuse, R4, R23.reuse ;  /* 0x0000000418047223 */ /* 0x140fe20000000017 */
[C-C-:B------:R-:W-:Y:S01]  /*04f0*/  FFMA R5, R24.reuse, R20, R23.reuse ;  /* 0x0000001418057223 */ /* 0x140fe20000000017 */
[----:B------:R-:W-:Y:S01]  /*0500*/  FFMA R23, R24, R6, R23 ;  /* 0x0000000618177223 */ /* 0x000fe20000000017 */
[C---:B------:R-:W-:Y:S01]  /*0510*/  FMUL R7, R14.reuse, R7 ;  /* 0x000000070e077220 */ /* 0x040fe20000400000 */
[C---:B------:R-:W-:Y:S01]  /*0520*/  FMUL R8, R14.reuse, R9 ;  /* 0x000000090e087220 */ /* 0x040fe20000400000 */
[C---:B------:R-:W-:Y:S01]  /*0530*/  FMUL R6, R14.reuse, R15 ;  /* 0x0000000f0e067220 */ /* 0x040fe20000400000 */
[----:B------:R-:W-:Y:S01]  /*0540*/  FMUL R14, R14, R11 ;  /* 0x0000000b0e0e7220 */ /* 0x000fe20000400000 */
[C-C-:B------:R-:W-:Y:S01]  /*0550*/  FFMA R9, R12.reuse, R7, R13.reuse ;  /* 0x000000070c097223 */ /* 0x140fe2000000000d */
[C-C-:B------:R-:W-:Y:S01]  /*0560*/  FFMA R8, R12.reuse, R8, R13.reuse ;  /* 0x000000080c087223 */ /* 0x140fe2000000000d */
[C-C-:B------:R-:W-:Y:S01]  /*0570*/  FFMA R10, R12.reuse, R6, R13.reuse ;  /* 0x000000060c0a7223 */ /* 0x140fe2000000000d */
[----:B------:R-:W-:Y:S01]  /*0580*/  FFMA R14, R12, R14, R13 ;  /* 0x0000000e0c0e7223 */ /* 0x000fe2000000000d */
[----:B------:R-:W-:-:S02]  /*0590*/  FSETP.GEU.AND P6, PT, R23, RZ, PT ;  /* 0x000000ff1700720b */ /* 0x000fc40003fce000 */
[----:B------:R-:W-:Y:S02]  /*05a0*/  FSETP.GEU.AND P0, PT, R5, RZ, PT ;  /* 0x000000ff0500720b */ /* 0x000fe40003f0e000 */
[----:B------:R-:W-:Y:S02]  /*05b0*/  FSETP.GEU.AND P1, PT, R4, RZ, PT ;  /* 0x000000ff0400720b */ /* 0x000fe40003f2e000 */
[----:B------:R-:W-:Y:S02]  /*05c0*/  FSETP.GEU.AND P3, PT, R14, RZ, PT ;  /* 0x000000ff0e00720b */ /* 0x000fe40003f6e000 */
[----:B------:R-:W-:Y:S02]  /*05d0*/  SEL R7, R23, RZ, P6 ;  /* 0x000000ff17077207 */ /* 0x000fe40003000000 */
[----:B------:R-:W-:Y:S02]  /*05e0*/  FSETP.GEU.AND P2, PT, R0, RZ, PT ;  /* 0x000000ff0000720b */ /* 0x000fe40003f4e000 */
[----:B------:R-:W-:-:S02]  /*05f0*/  FSETP.GEU.AND P4, PT, R10, RZ, PT ;  /* 0x000000ff0a00720b */ /* 0x000fc40003f8e000 */
[----:B------:R-:W-:Y:S02]  /*0600*/  FSETP.GEU.AND P5, PT, R9, RZ, PT ;  /* 0x000000ff0900720b */ /* 0x000fe40003fae000 */
[----:B------:R-:W-:Y:S02]  /*0610*/  FSETP.GEU.AND P6, PT, R8, RZ, PT ;  /* 0x000000ff0800720b */ /* 0x000fe40003fce000 */
[----:B------:R-:W-:Y:S01]  /*0620*/  SEL R6, R5, RZ, P0 ;  /* 0x000000ff05067207 */ /* 0x000fe20000000000 */
[----:B0-----:R-:W-:Y:S01]  /*0630*/  IMAD.WIDE R2, R18, 0x4, R2 ;  /* 0x0000000412027825 */ /* 0x001fe200078e0202 */
[----:B------:R-:W-:Y:S02]  /*0640*/  SEL R5, R4, RZ, P1 ;  /* 0x000000ff04057207 */ /* 0x000fe40000800000 */
[----:B------:R-:W-:Y:S02]  /*0650*/  SEL R15, R14, RZ, P3 ;  /* 0x000000ff0e0f7207 */ /* 0x000fe40001800000 */
[----:B------:R-:W-:-:S02]  /*0660*/  SEL R4, R0, RZ, P2 ;  /* 0x000000ff00047207 */ /* 0x000fc40001000000 */
[----:B------:R-:W-:Y:S02]  /*0670*/  SEL R14, R10, RZ, P4 ;  /* 0x000000ff0a0e7207 */ /* 0x000fe40002000000 */
[----:B------:R-:W-:Y:S02]  /*0680*/  SEL R12, R9, RZ, P5 ;  /* 0x000000ff090c7207 */ /* 0x000fe40002800000 */
[----:B------:R-:W-:Y:S01]  /*0690*/  SEL R13, R8, RZ, P6 ;  /* 0x000000ff080d7207 */ /* 0x000fe20003000000 */
[----:B------:R-:W-:Y:S04]  /*06a0*/  STG.E.128 desc[UR4][R2.64], R4 ;  /* 0x0000000402007986 */ /* 0x000fe8000c101d04 */
[----:B------:R-:W-:Y:S01]  /*06b0*/  STG.E.128 desc[UR4][R2.64+0x800], R12 ;  /* 0x0008000c02007986 */ /* 0x000fe2000c101d04 */
[----:B------:R-:W-:Y:S05]  /*06c0*/  EXIT ;  /* 0x000000000000794d */ /* 0x000fea0003800000 */
.L_x_0:
[----:B------:R-:W-:-:S00]  /*06d0*/  BRA `(.L_x_0) ;  /* 0xfffffffc00fc7947 */ /* 0x000fc0000383ffff */
[----:B------:R-:W-:-:S00]  /*06e0*/  NOP ;  /* 0x0000000000007918 */ /* 0x000fc00000000000 */
        /* <DEDUP_REMOVED lines=9> */
.L_x_1:


//--------------------- .nv.global.init           --------------------------
	.section	.nv.global.init,"aw",@progbits
.nv.global.init:
	.type		_$_str,@object
	.size		_$_str,(_$_str_$_2 - _$_str)
_$_str:
        /*0000*/ 	.byte	0x5f, 0x5f, 0x43, 0x55, 0x44, 0x41, 0x5f, 0x46, 0x54, 0x5a, 0x00
	.type		_$_str_$_2,@object
	.size		_$_str_$_2,(.L_1 - _$_str_$_2)
_$_str_$_2:
        /*000b*/ 	.byte	0x5f, 0x5f, 0x43, 0x55, 0x44, 0x41, 0x5f, 0x50, 0x52, 0x45, 0x43, 0x5f, 0x53, 0x51, 0x52, 0x54
        /*001b*/ 	.byte	0x00
.L_1:


//--------------------- .nv.constant0.triton_poi_fused__native_batch_norm_legit_no_training_relu_2 --------------------------
	.section	.nv.constant0.triton_poi_fused__native_batch_norm_legit_no_training_relu_2,"a",@progbits
	.sectionflags	@""
	.align	4
.nv.constant0.triton_poi_fused__native_batch_norm_legit_no_training_relu_2:
	.zero		580
